//
// Generated by NVIDIA NVVM Compiler
//
// Compiler Build ID: CL-36424714
// Cuda compilation tools, release 13.0, V13.0.88
// Based on NVVM 20.0.0
//

.version 9.0
.target sm_100
.address_size 64

	// .globl	_Z10gameOfLifePA2048_A2048_cii

.visible .entry _Z10gameOfLifePA2048_A2048_cii(
	.param .u64 .ptr .align 1 _Z10gameOfLifePA2048_A2048_cii_param_0,
	.param .u32 _Z10gameOfLifePA2048_A2048_cii_param_1,
	.param .u32 _Z10gameOfLifePA2048_A2048_cii_param_2
)
{
	.reg .pred 	%p<16>;
	.reg .b16 	%rs<3>;
	.reg .b32 	%r<30>;
	.reg .b64 	%rd<23>;

	ld.param.u64 	%rd3, [_Z10gameOfLifePA2048_A2048_cii_param_0];
	ld.param.u32 	%r5, [_Z10gameOfLifePA2048_A2048_cii_param_1];
	ld.param.u32 	%r6, [_Z10gameOfLifePA2048_A2048_cii_param_2];
	cvta.to.global.u64 	%rd1, %rd3;
	mov.u32 	%r7, %ctaid.x;
	mov.u32 	%r8, %ntid.x;
	mov.u32 	%r9, %tid.x;
	mad.lo.s32 	%r1, %r7, %r8, %r9;
	mov.u32 	%r10, %ctaid.y;
	mov.u32 	%r11, %ntid.y;
	mov.u32 	%r12, %tid.y;
	mad.lo.s32 	%r2, %r10, %r11, %r12;
	setp.lt.s32 	%p3, %r1, 1;
	setp.gt.s32 	%p4, %r1, %r6;
	or.pred  	%p5, %p3, %p4;
	setp.eq.s32 	%p6, %r2, 0;
	setp.gt.s32 	%p7, %r2, %r6;
	or.pred  	%p8, %p6, %p7;
	or.pred  	%p10, %p5, %p8;
	@%p10 bra 	$L__BB0_4;
	and.b32  	%r3, %r5, 1;
	shl.b32 	%r13, %r5, 22;
	cvt.u64.u32 	%rd4, %r13;
	and.b64  	%rd5, %rd4, 4194304;
	add.s64 	%rd6, %rd1, %rd5;
	add.s32 	%r14, %r1, -1;
	mul.wide.u32 	%rd7, %r14, 2048;
	add.s64 	%rd8, %rd6, %rd7;
	add.s32 	%r15, %r2, -1;
	cvt.u64.u32 	%rd9, %r15;
	add.s64 	%rd10, %rd8, %rd9;
	ld.global.s8 	%r16, [%rd10];
	cvt.u64.u32 	%rd11, %r2;
	add.s64 	%rd12, %rd8, %rd11;
	ld.global.s8 	%r17, [%rd12];
	add.s32 	%r18, %r17, %r16;
	ld.global.s8 	%r19, [%rd12+1];
	add.s32 	%r20, %r18, %r19;
	mul.wide.u32 	%rd13, %r1, 2048;
	add.s64 	%rd14, %rd6, %rd13;
	add.s64 	%rd15, %rd14, %rd9;
	ld.global.s8 	%r21, [%rd15];
	add.s32 	%r22, %r20, %r21;
	add.s64 	%rd2, %rd14, %rd11;
	ld.global.s8 	%r23, [%rd2+1];
	add.s32 	%r24, %r22, %r23;
	ld.global.s8 	%r25, [%rd15+2048];
	add.s32 	%r26, %r24, %r25;
	ld.global.s8 	%r27, [%rd2+2048];
	add.s32 	%r28, %r26, %r27;
	ld.global.s8 	%r29, [%rd2+2049];
	add.s32 	%r4, %r28, %r29;
	setp.eq.s32 	%p12, %r4, 3;
	mov.pred 	%p15, -1;
	@%p12 bra 	$L__BB0_3;
	ld.global.u8 	%rs1, [%rd2];
	setp.ne.s16 	%p13, %rs1, 0;
	setp.eq.s32 	%p14, %r4, 2;
	and.pred  	%p15, %p14, %p13;
$L__BB0_3:
	selp.u16 	%rs2, 1, 0, %p15;
	mul.wide.u32 	%rd17, %r3, 4194304;
	xor.b64  	%rd18, %rd17, 4194304;
	add.s64 	%rd19, %rd1, %rd18;
	add.s64 	%rd21, %rd19, %rd13;
	add.s64 	%rd22, %rd21, %rd11;
	st.global.u8 	[%rd22], %rs2;
$L__BB0_4:
	ret;

}


// ===== COMPILED SASS (sm_100) =====

	.target	sm_100

	.elftype	@"ET_EXEC"


//--------------------- .note.nv.tkinfo           --------------------------
	.section	.note.nv.tkinfo,"",@"SHT_NOTE"
	.sectionflags	@"SHF_NOTE_NV_TKINFO"
	.tkinfo
        /*0018*/ 	.word	0x00000002
        /*0030*/ 	.string	""
        /*0030*/ 	.string	"ptxas"
        /*0030*/ 	.string	"Cuda compilation tools, release 13.0, V13.0.88"
        /*0030*/ 	.string	"Build cuda_13.0.r13.0/compiler.36424714_0"
        /*0030*/ 	.string	"-arch sm_100 -m 64 "



//--------------------- .note.nv.cuinfo           --------------------------
	.section	.note.nv.cuinfo,"",@"SHT_NOTE"
	.sectionflags	@"SHF_NOTE_NV_CUINFO"
        /*0018*/ 	.short	0x0002
        /*001a*/ 	.short	0x0064
        /*001c*/ 	.short	0x0082
	.zero		2


//--------------------- .nv.info                  --------------------------
	.section	.nv.info,"",@"SHT_CUDA_INFO"
	.align	4


	//----- nvinfo : EIATTR_REGCOUNT
	.align		4
        /*0000*/ 	.byte	0x04, 0x2f
        /*0002*/ 	.short	(.L_1 - .L_0)
	.align		4
.L_0:
        /*0004*/ 	.word	index@(_Z10gameOfLifePA2048_A2048_cii)
        /*0008*/ 	.word	0x00000015


	//----- nvinfo : EIATTR_FRAME_SIZE
	.align		4
.L_1:
        /*000c*/ 	.byte	0x04, 0x11
        /*000e*/ 	.short	(.L_3 - .L_2)
	.align		4
.L_2:
        /*0010*/ 	.word	index@(_Z10gameOfLifePA2048_A2048_cii)
        /*0014*/ 	.word	0x00000000


	//----- nvinfo : EIATTR_MIN_STACK_SIZE
	.align		4
.L_3:
        /*0018*/ 	.byte	0x04, 0x12
        /*001a*/ 	.short	(.L_5 - .L_4)
	.align		4
.L_4:
        /*001c*/ 	.word	index@(_Z10gameOfLifePA2048_A2048_cii)
        /*0020*/ 	.word	0x00000000
.L_5:


//--------------------- .nv.compat                --------------------------
	.section	.nv.compat,"",@"SHT_CUDA_COMPAT_INFO"
	.align	4
        /*0000*/ 	.byte	0x02, 0x09, 0x00, 0x00, 0x02, 0x02, 0x01, 0x00, 0x02, 0x05, 0x05, 0x00, 0x03, 0x07, 0x01, 0x01
        /*0010*/ 	.byte	0x02, 0x03, 0x00, 0x00, 0x02, 0x06, 0x01, 0x00, 0x04, 0x0b, 0x08, 0x00, 0x09, 0x00, 0x00, 0x00
        /*0020*/ 	.byte	0x00, 0x00, 0x00, 0x00


//--------------------- .nv.info._Z10gameOfLifePA2048_A2048_cii --------------------------
	.section	.nv.info._Z10gameOfLifePA2048_A2048_cii,"",@"SHT_CUDA_INFO"
	.sectionflags	@""
	.align	4


	//----- nvinfo : EIATTR_CUDA_API_VERSION
	.align		4
        /*0000*/ 	.byte	0x04, 0x37
        /*0002*/ 	.short	(.L_7 - .L_6)
.L_6:
        /*0004*/ 	.word	0x00000082


	//----- nvinfo : EIATTR_KPARAM_INFO
	.align		4
.L_7:
        /*0008*/ 	.byte	0x04, 0x17
        /*000a*/ 	.short	(.L_9 - .L_8)
.L_8:
        /*000c*/ 	.word	0x00000000
        /*0010*/ 	.short	0x0002
        /*0012*/ 	.short	0x000c
        /*0014*/ 	.byte	0x00, 0xf0, 0x11, 0x00


	//----- nvinfo : EIATTR_KPARAM_INFO
	.align		4
.L_9:
        /*0018*/ 	.byte	0x04, 0x17
        /*001a*/ 	.short	(.L_11 - .L_10)
.L_10:
        /*001c*/ 	.word	0x00000000
        /*0020*/ 	.short	0x0001
        /*0022*/ 	.short	0x0008
        /*0024*/ 	.byte	0x00, 0xf0, 0x11, 0x00


	//----- nvinfo : EIATTR_KPARAM_INFO
	.align		4
.L_11:
        /*0028*/ 	.byte	0x04, 0x17
        /*002a*/ 	.short	(.L_13 - .L_12)
.L_12:
        /*002c*/ 	.word	0x00000000
        /*0030*/ 	.short	0x0000
        /*0032*/ 	.short	0x0000
        /*0034*/ 	.byte	0x00, 0xf5, 0x21, 0x00


	//----- nvinfo : EIATTR_SPARSE_MMA_MASK
	.align		4
.L_13:
        /*0038*/ 	.byte	0x03, 0x50
        /*003a*/ 	.short	0x0000


	//----- nvinfo : EIATTR_MAXREG_COUNT
	.align		4
        /*003c*/ 	.byte	0x03, 0x1b
        /*003e*/ 	.short	0x00ff


	//----- nvinfo : EIATTR_MERCURY_ISA_VERSION
	.align		4
        /*0040*/ 	.byte	0x03, 0x5f
        /*0042*/ 	.short	0x0101


	//----- nvinfo : EIATTR_VRC_CTA_INIT_COUNT
	.align		4
        /*0044*/ 	.byte	0x02, 0x4a
	.zero		1
	.zero		1


	//----- nvinfo : EIATTR_EXIT_INSTR_OFFSETS
	.align		4
        /*0048*/ 	.byte	0x04, 0x1c
        /*004a*/ 	.short	(.L_15 - .L_14)


	//   ....[0]....
.L_14:
        /*004c*/ 	.word	0x000000f0


	//   ....[1]....
        /*0050*/ 	.word	0x00000420


	//----- nvinfo : EIATTR_CBANK_PARAM_SIZE
	.align		4
.L_15:
        /*0054*/ 	.byte	0x03, 0x19
        /*0056*/ 	.short	0x0010


	//----- nvinfo : EIATTR_PARAM_CBANK
	.align		4
        /*0058*/ 	.byte	0x04, 0x0a
        /*005a*/ 	.short	(.L_17 - .L_16)
	.align		4
.L_16:
        /*005c*/ 	.word	index@(.nv.constant0._Z10gameOfLifePA2048_A2048_cii)
        /*0060*/ 	.short	0x0380
        /*0062*/ 	.short	0x0010


	//----- nvinfo : EIATTR_SW_WAR
	.align		4
.L_17:
        /*0064*/ 	.byte	0x04, 0x36
        /*0066*/ 	.short	(.L_19 - .L_18)
.L_18:
        /*0068*/ 	.word	0x00000008
.L_19:


//--------------------- .nv.callgraph             --------------------------
	.section	.nv.callgraph,"",@"SHT_CUDA_CALLGRAPH"
	.align	4
	.sectionentsize	8
	.align		4
        /*0000*/ 	.word	0x00000000
	.align		4
        /*0004*/ 	.word	0xffffffff
	.align		4
        /*0008*/ 	.word	0x00000000
	.align		4
        /*000c*/ 	.word	0xfffffffe
	.align		4
        /*0010*/ 	.word	0x00000000
	.align		4
        /*0014*/ 	.word	0xfffffffd
	.align		4
        /*0018*/ 	.word	0x00000000
	.align		4
        /*001c*/ 	.word	0xfffffffc


//--------------------- .text._Z10gameOfLifePA2048_A2048_cii --------------------------
	.section	.text._Z10gameOfLifePA2048_A2048_cii,"ax",@progbits
	.align	128
        .global         _Z10gameOfLifePA2048_A2048_cii
        .type           _Z10gameOfLifePA2048_A2048_cii,@function
        .size           _Z10gameOfLifePA2048_A2048_cii,(.L_x_1 - _Z10gameOfLifePA2048_A2048_cii)
        .other          _Z10gameOfLifePA2048_A2048_cii,@"STO_CUDA_ENTRY STV_DEFAULT"
_Z10gameOfLifePA2048_A2048_cii:
.text._Z10gameOfLifePA2048_A2048_cii:
[----:B------:R-:W-:Y:S01]  /*0000*/  LDC R1, c[0x0][0x37c] ;  /* 0x0000df00ff017b82 */ /* 0x000fe20000000800 */
[----:B------:R-:W0:Y:S07]  /*0010*/  S2R R3, SR_TID.X ;  /* 0x0000000000037919 */ /* 0x000e2e0000002100 */
[----:B------:R-:W0:Y:S01]  /*0020*/  LDC R4, c[0x0][0x360] ;  /* 0x0000d800ff047b82 */ /* 0x000e220000000800 */
[----:B------:R-:W1:Y:S01]  /*0030*/  LDCU UR6, c[0x0][0x38c] ;  /* 0x00007180ff0677ac */ /* 0x000e620008000800 */
[----:B------:R-:W2:Y:S06]  /*0040*/  S2R R5, SR_TID.Y ;  /* 0x0000000000057919 */ /* 0x000eac0000002200 */
[----:B------:R-:W0:Y:S08]  /*0050*/  S2UR UR4, SR_CTAID.X ;  /* 0x00000000000479c3 */ /* 0x000e300000002500 */
[----:B------:R-:W2:Y:S08]  /*0060*/  S2UR UR5, SR_CTAID.Y ;  /* 0x00000000000579c3 */ /* 0x000eb00000002600 */
[----:B------:R-:W2:Y:S01]  /*0070*/  LDC R0, c[0x0][0x364] ;  /* 0x0000d900ff007b82 */ /* 0x000ea20000000800 */
[----:B0-----:R-:W-:-:S05]  /*0080*/  IMAD R4, R4, UR4, R3 ;  /* 0x0000000404047c24 */ /* 0x001fca000f8e0203 */
[----:B-1----:R-:W-:-:S04]  /*0090*/  ISETP.GT.AND P0, PT, R4, UR6, PT ;  /* 0x0000000604007c0c */ /* 0x002fc8000bf04270 */
[----:B------:R-:W-:Y:S01]  /*00a0*/  ISETP.LT.OR P0, PT, R4, 0x1, P0 ;  /* 0x000000010400780c */ /* 0x000fe20000701670 */
[----:B--2---:R-:W-:-:S05]  /*00b0*/  IMAD R0, R0, UR5, R5 ;  /* 0x0000000500007c24 */ /* 0x004fca000f8e0205 */
[----:B------:R-:W-:-:S04]  /*00c0*/  ISETP.GT.AND P1, PT, R0, UR6, PT ;  /* 0x0000000600007c0c */ /* 0x000fc8000bf24270 */
[----:B------:R-:W-:-:S04]  /*00d0*/  ISETP.EQ.OR P1, PT, R0, RZ, P1 ;  /* 0x000000ff0000720c */ /* 0x000fc80000f22670 */
[----:B------:R-:W-:-:S13]  /*00e0*/  PLOP3.LUT P0, PT, P0, P1, PT, 0xf8, 0x8f ;  /* 0x00000000008f781c */ /* 0x000fda0000703f70 */
[----:B------:R-:W-:Y:S05]  /*00f0*/  @P0 EXIT ;  /* 0x000000000000094d */ /* 0x000fea0003800000 */
[----:B------:R-:W0:Y:S01]  /*0100*/  LDCU UR5, c[0x0][0x388] ;  /* 0x00007100ff0577ac */ /* 0x000e220008000800 */
[----:B------:R-:W-:Y:S02]  /*0110*/  VIADD R7, R4, 0xffffffff ;  /* 0xffffffff04077836 */ /* 0x000fe40000000000 */
[----:B------:R-:W-:Y:S01]  /*0120*/  VIADD R9, R0, 0xffffffff ;  /* 0xffffffff00097836 */ /* 0x000fe20000000000 */
[----:B------:R-:W1:Y:S01]  /*0130*/  LDCU.64 UR6, c[0x0][0x380] ;  /* 0x00007000ff0677ac */ /* 0x000e620008000a00 */
[----:B0-----:R-:W-:-:S04]  /*0140*/  USHF.L.U32 UR4, UR5, 0x16, URZ ;  /* 0x0000001605047899 */ /* 0x001fc800080006ff */
[----:B------:R-:W-:-:S04]  /*0150*/  ULOP3.LUT UR4, UR4, 0x400000, URZ, 0xc0, !UPT ;  /* 0x0040000004047892 */ /* 0x000fc8000f8ec0ff */
[----:B-1----:R-:W-:-:S04]  /*0160*/  UIADD3 UR4, UP0, UPT, UR4, UR6, URZ ;  /* 0x0000000604047290 */ /* 0x002fc8000ff1e0ff */
[----:B------:R-:W-:Y:S02]  /*0170*/  UIADD3.X UR8, UPT, UPT, URZ, UR7, URZ, UP0, !UPT ;  /* 0x00000007ff087290 */ /* 0x000fe400087fe4ff */
[----:B------:R-:W-:-:S04]  /*0180*/  IMAD.U32 R2, RZ, RZ, UR4 ;  /* 0x00000004ff027e24 */ /* 0x000fc8000f8e00ff */
[----:B------:R-:W-:Y:S02]  /*0190*/  IMAD.U32 R3, RZ, RZ, UR8 ;  /* 0x00000008ff037e24 */ /* 0x000fe4000f8e00ff */
[----:B------:R-:W-:-:S03]  /*01a0*/  IMAD.WIDE.U32 R6, R7, 0x800, R2 ;  /* 0x0000080007067825 */ /* 0x000fc600078e0002 */
[----:B------:R-:W0:Y:S01]  /*01b0*/  LDCU.64 UR8, c[0x0][0x358] ;  /* 0x00006b00ff0877ac */ /* 0x000e220008000a00 */
[----:B------:R-:W-:Y:S01]  /*01c0*/  IMAD.WIDE.U32 R2, R4, 0x800, R2 ;  /* 0x0000080004027825 */ /* 0x000fe200078e0002 */
[----:B------:R-:W-:Y:S02]  /*01d0*/  IADD3 R10, P0, PT, R6, R9, RZ ;  /* 0x00000009060a7210 */ /* 0x000fe40007f1e0ff */
[C---:B------:R-:W-:Y:S02]  /*01e0*/  IADD3 R6, P1, PT, R0.reuse, R6, RZ ;  /* 0x0000000600067210 */ /* 0x040fe40007f3e0ff */
[-C--:B------:R-:W-:Y:S01]  /*01f0*/  IADD3 R8, P2, PT, R9, R2.reuse, RZ ;  /* 0x0000000209087210 */ /* 0x080fe20007f5e0ff */
[--C-:B------:R-:W-:Y:S01]  /*0200*/  IMAD.X R11, RZ, RZ, R7.reuse, P0 ;  /* 0x000000ffff0b7224 */ /* 0x100fe200000e0607 */
[----:B------:R-:W-:Y:S01]  /*0210*/  IADD3 R2, P3, PT, R0, R2, RZ ;  /* 0x0000000200027210 */ /* 0x000fe20007f7e0ff */
[----:B------:R-:W-:Y:S02]  /*0220*/  IMAD.X R7, RZ, RZ, R7, P1 ;  /* 0x000000ffff077224 */ /* 0x000fe400008e0607 */
[----:B------:R-:W-:-:S02]  /*0230*/  IMAD.X R9, RZ, RZ, R3, P2 ;  /* 0x000000ffff097224 */ /* 0x000fc400010e0603 */
[----:B------:R-:W-:Y:S01]  /*0240*/  IMAD.X R3, RZ, RZ, R3, P3 ;  /* 0x000000ffff037224 */ /* 0x000fe200018e0603 */
[----:B0-----:R-:W2:Y:S04]  /*0250*/  LDG.E.S8 R10, desc[UR8][R10.64] ;  /* 0x000000080a0a7981 */ /* 0x001ea8000c1e1300 */
[----:B------:R-:W2:Y:S04]  /*0260*/  LDG.E.S8 R5, desc[UR8][R6.64] ;  /* 0x0000000806057981 */ /* 0x000ea8000c1e1300 */
[----:B------:R-:W2:Y:S04]  /*0270*/  LDG.E.S8 R12, desc[UR8][R6.64+0x1] ;  /* 0x00000108060c7981 */ /* 0x000ea8000c1e1300 */
[----:B------:R-:W3:Y:S04]  /*0280*/  LDG.E.S8 R14, desc[UR8][R8.64] ;  /* 0x00000008080e7981 */ /* 0x000ee8000c1e1300 */
[----:B------:R-:W3:Y:S04]  /*0290*/  LDG.E.S8 R13, desc[UR8][R2.64+0x1] ;  /* 0x00000108020d7981 */ /* 0x000ee8000c1e1300 */
[----:B------:R-:W4:Y:S04]  /*02a0*/  LDG.E.S8 R16, desc[UR8][R8.64+0x800] ;  /* 0x0008000808107981 */ /* 0x000f28000c1e1300 */
[----:B------:R-:W4:Y:S04]  /*02b0*/  LDG.E.S8 R15, desc[UR8][R2.64+0x800] ;  /* 0x00080008020f7981 */ /* 0x000f28000c1e1300 */
[----:B------:R-:W5:Y:S01]  /*02c0*/  LDG.E.S8 R18, desc[UR8][R2.64+0x801] ;  /* 0x0008010802127981 */ /* 0x000f62000c1e1300 */
[----:B--2---:R-:W-:-:S04]  /*02d0*/  IADD3 R5, PT, PT, R12, R5, R10 ;  /* 0x000000050c057210 */ /* 0x004fc80007ffe00a */
[----:B---3--:R-:W-:-:S04]  /*02e0*/  IADD3 R5, PT, PT, R13, R5, R14 ;  /* 0x000000050d057210 */ /* 0x008fc80007ffe00e */
[----:B----4-:R-:W-:-:S05]  /*02f0*/  IADD3 R5, PT, PT, R15, R5, R16 ;  /* 0x000000050f057210 */ /* 0x010fca0007ffe010 */
[----:B-----5:R-:W-:-:S05]  /*0300*/  IMAD.IADD R18, R5, 0x1, R18 ;  /* 0x0000000105127824 */ /* 0x020fca00078e0212 */
[----:B------:R-:W-:-:S13]  /*0310*/  ISETP.NE.AND P2, PT, R18, 0x3, PT ;  /* 0x000000031200780c */ /* 0x000fda0003f45270 */
[----:B------:R0:W2:Y:S01]  /*0320*/  @P2 LDG.E.U8 R10, desc[UR8][R2.64] ;  /* 0x00000008020a2981 */ /* 0x0000a2000c1e1100 */
[----:B------:R-:W-:Y:S01]  /*0330*/  ULOP3.LUT UR4, UR5, 0x1, URZ, 0xc0, !UPT ;  /* 0x0000000105047892 */ /* 0x000fe2000f8ec0ff */
[----:B------:R-:W-:-:S03]  /*0340*/  PLOP3.LUT P0, PT, PT, PT, PT, 0x80, 0x8 ;  /* 0x000000000008781c */ /* 0x000fc60003f0f070 */
[----:B------:R-:W-:-:S04]  /*0350*/  UIMAD.WIDE.U32 UR4, UR4, 0x400000, URZ ;  /* 0x00400000040478a5 */ /* 0x000fc8000f8e00ff */
[----:B------:R-:W-:-:S04]  /*0360*/  ULOP3.LUT UR4, UR4, 0x400000, URZ, 0x3c, !UPT ;  /* 0x0040000004047892 */ /* 0x000fc8000f8e3cff */
[----:B------:R-:W-:-:S04]  /*0370*/  UIADD3 UR4, UP0, UPT, UR4, UR6, URZ ;  /* 0x0000000604047290 */ /* 0x000fc8000ff1e0ff */
[----:B------:R-:W-:Y:S02]  /*0380*/  UIADD3.X UR5, UPT, UPT, UR5, UR7, URZ, UP0, !UPT ;  /* 0x0000000705057290 */ /* 0x000fe400087fe4ff */
[----:B------:R-:W-:-:S04]  /*0390*/  IMAD.U32 R6, RZ, RZ, UR4 ;  /* 0x00000004ff067e24 */ /* 0x000fc8000f8e00ff */
[----:B------:R-:W-:Y:S02]  /*03a0*/  IMAD.U32 R7, RZ, RZ, UR5 ;  /* 0x00000005ff077e24 */ /* 0x000fe4000f8e00ff */
[----:B------:R-:W-:-:S03]  /*03b0*/  IMAD.WIDE.U32 R4, R4, 0x800, R6 ;  /* 0x0000080004047825 */ /* 0x000fc600078e0006 */
[----:B0-----:R-:W-:-:S05]  /*03c0*/  IADD3 R2, P3, PT, R0, R4, RZ ;  /* 0x0000000400027210 */ /* 0x001fca0007f7e0ff */
[----:B------:R-:W-:Y:S01]  /*03d0*/  IMAD.X R3, RZ, RZ, R5, P3 ;  /* 0x000000ffff037224 */ /* 0x000fe200018e0605 */
[----:B--2---:R-:W-:-:S04]  /*03e0*/  @P2 ISETP.NE.AND P1, PT, R10, RZ, PT ;  /* 0x000000ff0a00220c */ /* 0x004fc80003f25270 */
[----:B------:R-:W-:-:S04]  /*03f0*/  @P2 ISETP.EQ.AND P0, PT, R18, 0x2, P1 ;  /* 0x000000021200280c */ /* 0x000fc80000f02270 */
[----:B------:R-:W-:-:S05]  /*0400*/  SEL R5, RZ, 0x1, !P0 ;  /* 0x00000001ff057807 */ /* 0x000fca0004000000 */
[----:B------:R-:W-:Y:S01]  /*0410*/  STG.E.U8 desc[UR8][R2.64], R5 ;  /* 0x0000000502007986 */ /* 0x000fe2000c101108 */
[----:B------:R-:W-:Y:S05]  /*0420*/  EXIT ;  /* 0x000000000000794d */ /* 0x000fea0003800000 */
.L_x_0:
[----:B------:R-:W-:-:S00]  /*0430*/  BRA `(.L_x_0) ;  /* 0xfffffffc00fc7947 */ /* 0x000fc0000383ffff */
[----:B------:R-:W-:-:S00]  /*0440*/  NOP ;  /* 0x0000000000007918 */ /* 0x000fc00000000000 */
        /* <DEDUP_REMOVED lines=11> */
.L_x_1:


//--------------------- .nv.shared.reserved.0     --------------------------
	.section	.nv.shared.reserved.0,"aw",@nobits
	.weak		__nv_reservedSMEM_offset_0_alias
	.size		__nv_reservedSMEM_offset_0_alias, 0, 64
	.other		__nv_reservedSMEM_offset_0_alias,@"STO_CUDA_RESERVED_SHARED STV_DEFAULT"
__nv_reservedSMEM_offset_0_alias:
	.zero		0
	.zero		64


//--------------------- .nv.constant0._Z10gameOfLifePA2048_A2048_cii --------------------------
	.section	.nv.constant0._Z10gameOfLifePA2048_A2048_cii,"a",@progbits
	.sectionflags	@""
	.align	4
.nv.constant0._Z10gameOfLifePA2048_A2048_cii:
	.zero		912


//--------------------- SYMBOLS --------------------------

	.type		.nv.reservedSmem.offset0,@object
	.size		.nv.reservedSmem.offset0,0x4
